	.headerflags	@"EF_CUDA_TEXMODE_UNIFIED EF_CUDA_64BIT_ADDRESS EF_CUDA_ACCELERATORS EF_CUDA_SM90 EF_CUDA_VIRTUAL_SM(EF_CUDA_SM90)"
	.elftype	@"ET_EXEC"


//--------------------- .nv.info                  --------------------------
	.section	.nv.info,"",@"SHT_CUDA_INFO"
	.align	4


	//----- nvinfo : EIATTR_REGCOUNT
	.align		4
        /*0000*/ 	.byte	0x04, 0x2f
        /*0002*/ 	.short	(.L_1 - .L_0)
	.align		4
.L_0:
        /*0004*/ 	.word	index@(triton_poi_fused_clone_mul_10)
        /*0008*/ 	.word	0x0000000e


	//----- nvinfo : EIATTR_MIN_STACK_SIZE
	.align		4
.L_1:
        /*000c*/ 	.byte	0x04, 0x12
        /*000e*/ 	.short	(.L_3 - .L_2)
	.align		4
.L_2:
        /*0010*/ 	.word	index@(triton_poi_fused_clone_mul_10)
        /*0014*/ 	.word	0x00000000


	//----- nvinfo : EIATTR_FRAME_SIZE
	.align		4
.L_3:
        /*0018*/ 	.byte	0x04, 0x11
        /*001a*/ 	.short	(.L_5 - .L_4)
	.align		4
.L_4:
        /*001c*/ 	.word	index@(triton_poi_fused_clone_mul_10)
        /*0020*/ 	.word	0x00000000


	//----- nvinfo : EIATTR_MIN_STACK_SIZE
	.align		4
.L_5:
        /*0024*/ 	.byte	0x04, 0x12
        /*0026*/ 	.short	(.L_7 - .L_6)
	.align		4
.L_6:
        /*0028*/ 	.word	index@(triton_poi_fused_clone_mul_10)
        /*002c*/ 	.word	0x00000000
.L_7:


//--------------------- .nv.info.triton_poi_fused_clone_mul_10 --------------------------
	.section	.nv.info.triton_poi_fused_clone_mul_10,"",@"SHT_CUDA_INFO"
	.sectionflags	@""
	.align	4


	//----- nvinfo : EIATTR_CUDA_API_VERSION
	.align		4
        /*0000*/ 	.byte	0x04, 0x37
        /*0002*/ 	.short	(.L_9 - .L_8)
.L_8:
        /*0004*/ 	.word	0x0000007c


	//----- nvinfo : EIATTR_KPARAM_INFO
	.align		4
.L_9:
        /*0008*/ 	.byte	0x04, 0x17
        /*000a*/ 	.short	(.L_11 - .L_10)
.L_10:
        /*000c*/ 	.word	0x00000000
        /*0010*/ 	.short	0x0003
        /*0012*/ 	.short	0x0014
        /*0014*/ 	.byte	0x00, 0xf0, 0x11, 0x00


	//----- nvinfo : EIATTR_KPARAM_INFO
	.align		4
.L_11:
        /*0018*/ 	.byte	0x04, 0x17
        /*001a*/ 	.short	(.L_13 - .L_12)
.L_12:
        /*001c*/ 	.word	0x00000000
        /*0020*/ 	.short	0x0002
        /*0022*/ 	.short	0x0010
        /*0024*/ 	.byte	0x00, 0xf0, 0x11, 0x00


	//----- nvinfo : EIATTR_KPARAM_INFO
	.align		4
.L_13:
        /*0028*/ 	.byte	0x04, 0x17
        /*002a*/ 	.short	(.L_15 - .L_14)
.L_14:
        /*002c*/ 	.word	0x00000000
        /*0030*/ 	.short	0x0001
        /*0032*/ 	.short	0x0008
        /*0034*/ 	.byte	0x00, 0xf4, 0x21, 0x00


	//----- nvinfo : EIATTR_KPARAM_INFO
	.align		4
.L_15:
        /*0038*/ 	.byte	0x04, 0x17
        /*003a*/ 	.short	(.L_17 - .L_16)
.L_16:
        /*003c*/ 	.word	0x00000000
        /*0040*/ 	.short	0x0000
        /*0042*/ 	.short	0x0000
        /*0044*/ 	.byte	0x00, 0xf4, 0x21, 0x00


	//----- nvinfo : EIATTR_SPARSE_MMA_MASK
	.align		4
.L_17:
        /*0048*/ 	.byte	0x03, 0x50
        /*004a*/ 	.short	0x0000


	//----- nvinfo : EIATTR_MAXREG_COUNT
	.align		4
        /*004c*/ 	.byte	0x03, 0x1b
        /*004e*/ 	.short	0x00ff


	//----- nvinfo : EIATTR_EXIT_INSTR_OFFSETS
	.align		4
        /*0050*/ 	.byte	0x04, 0x1c
        /*0052*/ 	.short	(.L_19 - .L_18)


	//   ....[0]....
.L_18:
        /*0054*/ 	.word	0x00000310


	//   ....[1]....
        /*0058*/ 	.word	0x00000380


	//----- nvinfo : EIATTR_REQNTID
	.align		4
.L_19:
        /*005c*/ 	.byte	0x04, 0x10
        /*005e*/ 	.short	(.L_21 - .L_20)
.L_20:
        /*0060*/ 	.word	0x00000080
        /*0064*/ 	.word	0x00000001
        /*0068*/ 	.word	0x00000001


	//----- nvinfo : EIATTR_CBANK_PARAM_SIZE
	.align		4
.L_21:
        /*006c*/ 	.byte	0x03, 0x19
        /*006e*/ 	.short	0x0018


	//----- nvinfo : EIATTR_PARAM_CBANK
	.align		4
        /*0070*/ 	.byte	0x04, 0x0a
        /*0072*/ 	.short	(.L_23 - .L_22)
	.align		4
.L_22:
        /*0074*/ 	.word	index@(.nv.constant0.triton_poi_fused_clone_mul_10)
        /*0078*/ 	.short	0x0210
        /*007a*/ 	.short	0x0018


	//----- nvinfo : EIATTR_SW_WAR
	.align		4
.L_23:
        /*007c*/ 	.byte	0x04, 0x36
        /*007e*/ 	.short	(.L_25 - .L_24)
.L_24:
        /*0080*/ 	.word	0x00000008
.L_25:


//--------------------- .nv.callgraph             --------------------------
	.section	.nv.callgraph,"",@"SHT_CUDA_CALLGRAPH"
	.align	4
	.sectionentsize	8
	.align		4
        /*0000*/ 	.word	0x00000000
	.align		4
        /*0004*/ 	.word	0xffffffff
	.align		4
        /*0008*/ 	.word	0x00000000
	.align		4
        /*000c*/ 	.word	0xfffffffe
	.align		4
        /*0010*/ 	.word	0x00000000
	.align		4
        /*0014*/ 	.word	0xfffffffd
	.align		4
        /*0018*/ 	.word	0x00000000
	.align		4
        /*001c*/ 	.word	0xfffffffc


//--------------------- .text.triton_poi_fused_clone_mul_10 --------------------------
	.section	.text.triton_poi_fused_clone_mul_10,"ax",@progbits
	.sectionflags	@"SHF_BARRIERS=1"
	.align	128
        .global         triton_poi_fused_clone_mul_10
        .type           triton_poi_fused_clone_mul_10,@function
        .size           triton_poi_fused_clone_mul_10,(.L_x_1 - triton_poi_fused_clone_mul_10)
        .other          triton_poi_fused_clone_mul_10,@"STO_CUDA_ENTRY STV_DEFAULT"
triton_poi_fused_clone_mul_10:
.text.triton_poi_fused_clone_mul_10:
[----:B------:R-:W0:Y:S02]  /*0000*/  LDC R1, c[0x0][0x28] ;  /* 0x00000a00ff017b82 */ /* 0x000e240000000800 */
[----:B------:R-:W1:Y:S01]  /*0010*/  S2R R10, SR_TID.X ;  /* 0x00000000000a7919 */ /* 0x000e620000002100 */
[----:B------:R-:W2:Y:S01]  /*0020*/  S2UR UR4, SR_CTAID.Y ;  /* 0x00000000000479c3 */ /* 0x000ea20000002600 */
[----:B------:R-:W-:-:S07]  /*0030*/  ULDC.64 UR8, c[0x0][0x208] ;  /* 0x0000820000087ab9 */ /* 0x000fce0000000a00 */
[----:B------:R-:W3:Y:S08]  /*0040*/  S2UR UR5, SR_CTAID.X ;  /* 0x00000000000579c3 */ /* 0x000ef00000002500 */
[----:B------:R-:W4:Y:S01]  /*0050*/  LDC.64 R4, c[0x0][0x210] ;  /* 0x00008400ff047b82 */ /* 0x000f220000000a00 */
[----:B--2---:R-:W-:Y:S01]  /*0060*/  USHF.L.U32 UR4, UR4, 0x4, URZ ;  /* 0x0000000404047899 */ /* 0x004fe2000800063f */
[----:B-1----:R-:W-:Y:S01]  /*0070*/  IMAD.SHL.U32 R0, R10, 0x2, RZ ;  /* 0x000000020a007824 */ /* 0x002fe200078e00ff */
[----:B------:R-:W-:Y:S01]  /*0080*/  SHF.R.U32.HI R6, RZ, 0x3, R10 ;  /* 0x00000003ff067819 */ /* 0x000fe2000001160a */
[----:B---3--:R-:W-:-:S03]  /*0090*/  USHF.L.U32 UR5, UR5, 0x4, URZ ;  /* 0x0000000405057899 */ /* 0x008fc6000800063f */
[----:B------:R-:W-:Y:S02]  /*00a0*/  LOP3.LUT R0, R0, 0xe, RZ, 0xc0, !PT ;  /* 0x0000000e00007812 */ /* 0x000fe400078ec0ff */
[----:B------:R-:W-:Y:S02]  /*00b0*/  SGXT.U32 R6, R6, 0x4 ;  /* 0x000000040606781a */ /* 0x000fe40000000000 */
[----:B------:R-:W-:-:S04]  /*00c0*/  LOP3.LUT R2, R0, UR4, RZ, 0xfc, !PT ;  /* 0x0000000400027c12 */ /* 0x000fc8000f8efcff */
[----:B------:R-:W-:-:S04]  /*00d0*/  SHF.R.S32.HI R3, RZ, 0x1f, R2 ;  /* 0x0000001fff037819 */ /* 0x000fc80000011402 */
[----:B------:R-:W-:Y:S02]  /*00e0*/  LEA.HI R7, R3, R2, RZ, 0x2 ;  /* 0x0000000203077211 */ /* 0x000fe400078f10ff */
[----:B------:R-:W-:Y:S02]  /*00f0*/  LOP3.LUT R3, R6, UR5, RZ, 0xfc, !PT ;  /* 0x0000000506037c12 */ /* 0x000fe4000f8efcff */
[----:B------:R-:W-:Y:S02]  /*0100*/  LOP3.LUT R9, R7, 0xfffffffc, RZ, 0xc0, !PT ;  /* 0xfffffffc07097812 */ /* 0x000fe400078ec0ff */
[----:B------:R-:W-:-:S03]  /*0110*/  SHF.R.S32.HI R7, RZ, 0x2, R7 ;  /* 0x00000002ff077819 */ /* 0x000fc60000011407 */
[C---:B------:R-:W-:Y:S01]  /*0120*/  IMAD.IADD R8, R2.reuse, 0x1, -R9 ;  /* 0x0000000102087824 */ /* 0x040fe200078e0a09 */
[----:B------:R-:W-:-:S03]  /*0130*/  VIMNMX R2, R2, R3, !PT ;  /* 0x0000000302027248 */ /* 0x000fc60007fe0100 */
[----:B------:R-:W-:Y:S01]  /*0140*/  IMAD R8, R3, 0xc, R8 ;  /* 0x0000000c03087824 */ /* 0x000fe200078e0208 */
[----:B------:R-:W-:Y:S02]  /*0150*/  ISETP.GE.AND P0, PT, R2, 0x10, PT ;  /* 0x000000100200780c */ /* 0x000fe40003f06270 */
[----:B------:R-:W-:Y:S01]  /*0160*/  CS2R R2, SRZ ;  /* 0x0000000000027805 */ /* 0x000fe2000001ff00 */
[----:B------:R-:W-:-:S04]  /*0170*/  IMAD R7, R7, 0x180, R8 ;  /* 0x0000018007077824 */ /* 0x000fc800078e0208 */
[----:B----4-:R-:W-:-:S06]  /*0180*/  IMAD.WIDE R4, R7, 0x4, R4 ;  /* 0x0000000407047825 */ /* 0x010fcc00078e0204 */
[----:B------:R1:W2:Y:S01]  /*0190*/  @!P0 LDG.E.64 R2, desc[UR8][R4.64] ;  /* 0x0000000804028981 */ /* 0x0002a2000c1e1b00 */
[----:B------:R-:W3:Y:S01]  /*01a0*/  S2UR UR6, SR_CgaCtaId ;  /* 0x00000000000679c3 */ /* 0x000ee20000008800 */
[----:B------:R-:W-:Y:S01]  /*01b0*/  IMAD.SHL.U32 R9, R10, 0x20, RZ ;  /* 0x000000200a097824 */ /* 0x000fe200078e00ff */
[----:B------:R-:W-:Y:S02]  /*01c0*/  LOP3.LUT R7, R0, UR5, RZ, 0xfc, !PT ;  /* 0x0000000500077c12 */ /* 0x000fe4000f8efcff */
[----:B------:R-:W-:Y:S01]  /*01d0*/  LOP3.LUT R0, R6, UR4, RZ, 0xfc, !PT ;  /* 0x0000000406007c12 */ /* 0x000fe2000f8efcff */
[----:B------:R-:W-:Y:S01]  /*01e0*/  UMOV UR4, 0x400 ;  /* 0x0000040000047882 */ /* 0x000fe20000000000 */
[----:B------:R-:W-:Y:S02]  /*01f0*/  LOP3.LUT R9, R9, 0xe0, RZ, 0xc0, !PT ;  /* 0x000000e009097812 */ /* 0x000fe400078ec0ff */
[----:B------:R-:W-:Y:S02]  /*0200*/  VIMNMX R8, R0, R7, !PT ;  /* 0x0000000700087248 */ /* 0x000fe40007fe0100 */
[----:B-1----:R-:W-:-:S02]  /*0210*/  LOP3.LUT R4, R9, 0x10, RZ, 0xfc, !PT ;  /* 0x0000001009047812 */ /* 0x002fc400078efcff */
[----:B------:R-:W-:Y:S02]  /*0220*/  LOP3.LUT R6, R9, R6, RZ, 0xfc, !PT ;  /* 0x0000000609067212 */ /* 0x000fe400078efcff */
[----:B------:R-:W-:Y:S02]  /*0230*/  ISETP.GE.AND P0, PT, R8, 0x10, PT ;  /* 0x000000100800780c */ /* 0x000fe40003f06270 */
[----:B------:R-:W-:Y:S01]  /*0240*/  SHF.R.U32.HI R8, RZ, 0x1, R10 ;  /* 0x00000001ff087819 */ /* 0x000fe2000001160a */
[----:B------:R-:W-:-:S03]  /*0250*/  IMAD.SHL.U32 R10, R10, 0x8, RZ ;  /* 0x000000080a0a7824 */ /* 0x000fc600078e00ff */
[----:B------:R-:W-:Y:S02]  /*0260*/  LOP3.LUT R8, R8, 0x3c, RZ, 0xc0, !PT ;  /* 0x0000003c08087812 */ /* 0x000fe400078ec0ff */
[----:B------:R-:W-:Y:S01]  /*0270*/  LOP3.LUT R11, R10, 0x3f8, RZ, 0xc0, !PT ;  /* 0x000003f80a0b7812 */ /* 0x000fe200078ec0ff */
[----:B---3--:R-:W-:-:S06]  /*0280*/  UPRMT UR4, UR6, 0x654, UR4 ;  /* 0x0000065406047896 */ /* 0x008fcc0008000004 */
[----:B------:R-:W-:Y:S02]  /*0290*/  LEA.HI R9, R9, UR4, RZ, 0x1e ;  /* 0x0000000409097c11 */ /* 0x000fe4000f8ff0ff */
[----:B------:R-:W-:Y:S02]  /*02a0*/  LEA.HI R5, R4, UR4, RZ, 0x1e ;  /* 0x0000000404057c11 */ /* 0x000fe4000f8ff0ff */
[----:B------:R-:W-:Y:S01]  /*02b0*/  IADD3 R8, R11, UR4, R8 ;  /* 0x000000040b087c10 */ /* 0x000fe2000fffe008 */
[C---:B------:R-:W-:Y:S02]  /*02c0*/  IMAD R9, R6.reuse, 0x4, R9 ;  /* 0x0000000406097824 */ /* 0x040fe400078e0209 */
[----:B------:R-:W-:-:S03]  /*02d0*/  IMAD R6, R6, 0x4, R5 ;  /* 0x0000000406067824 */ /* 0x000fc600078e0205 */
[----:B--2---:R1:W-:Y:S04]  /*02e0*/  STS [R9], R2 ;  /* 0x0000000209007388 */ /* 0x0043e80000000800 */
[----:B------:R1:W-:Y:S01]  /*02f0*/  STS [R6+0x40], R3 ;  /* 0x0000400306007388 */ /* 0x0003e20000000800 */
[----:B------:R-:W-:Y:S06]  /*0300*/  BAR.SYNC.DEFER_BLOCKING 0x0 ;  /* 0x0000000000007b1d */ /* 0x000fec0000010000 */
[----:B-1----:R-:W-:Y:S05]  /*0310*/  @P0 EXIT ;  /* 0x000000000000094d */ /* 0x002fea0003800000 */
[----:B------:R-:W-:Y:S01]  /*0320*/  LDS R4, [R8] ;  /* 0x0000000008047984 */ /* 0x000fe20000000800 */
[----:B------:R-:W0:Y:S01]  /*0330*/  LDC.64 R2, c[0x0][0x218] ;  /* 0x00008600ff027b82 */ /* 0x000e220000000a00 */
[----:B------:R-:W-:Y:S02]  /*0340*/  IMAD R7, R0, 0x10, R7 ;  /* 0x0000001000077824 */ /* 0x000fe400078e0207 */
[----:B------:R-:W1:Y:S02]  /*0350*/  LDS R5, [R8+0x4] ;  /* 0x0000040008057984 */ /* 0x000e640000000800 */
[----:B0-----:R-:W-:-:S05]  /*0360*/  IMAD.WIDE R2, R7, 0x4, R2 ;  /* 0x0000000407027825 */ /* 0x001fca00078e0202 */
[----:B-1----:R-:W-:Y:S01]  /*0370*/  STG.E.64 desc[UR8][R2.64], R4 ;  /* 0x0000000402007986 */ /* 0x002fe2000c101b08 */
[----:B------:R-:W-:Y:S05]  /*0380*/  EXIT ;  /* 0x000000000000794d */ /* 0x000fea0003800000 */
.L_x_0:
[----:B------:R-:W-:-:S00]  /*0390*/  BRA `(.L_x_0) ;  /* 0xfffffffc00fc7947 */ /* 0x000fc0000383ffff */
[----:B------:R-:W-:-:S00]  /*03a0*/  NOP ;  /* 0x0000000000007918 */ /* 0x000fc00000000000 */
        /* <DEDUP_REMOVED lines=13> */
.L_x_1:


//--------------------- .nv.shared.triton_poi_fused_clone_mul_10 --------------------------
	.section	.nv.shared.triton_poi_fused_clone_mul_10,"aw",@nobits
	.sectionflags	@""
	.align	16
	.zero		1024


//--------------------- .nv.constant0.triton_poi_fused_clone_mul_10 --------------------------
	.section	.nv.constant0.triton_poi_fused_clone_mul_10,"a",@progbits
	.sectionflags	@""
	.align	4
.nv.constant0.triton_poi_fused_clone_mul_10:
	.zero		552
